//
// Generated by NVIDIA NVVM Compiler
//
// Compiler Build ID: CL-36424714
// Cuda compilation tools, release 13.0, V13.0.88
// Based on NVVM 20.0.0
//

.version 9.0
.target sm_100
.address_size 64

	// .globl	_Z8GPUhellov
.extern .func  (.param .b32 func_retval0) vprintf
(
	.param .b64 vprintf_param_0,
	.param .b64 vprintf_param_1
)
;
.global .align 1 .b8 $str[25] = {104, 101, 108, 108, 111, 32, 102, 114, 111, 109, 32, 103, 112, 117, 32, 116, 104, 114, 101, 97, 100, 32, 53, 10};

.visible .entry _Z8GPUhellov()
{
	.reg .pred 	%p<2>;
	.reg .b32 	%r<4>;
	.reg .b64 	%rd<3>;

	mov.u32 	%r1, %tid.x;
	setp.ne.s32 	%p1, %r1, 4;
	@%p1 bra 	$L__BB0_2;
	mov.u64 	%rd1, $str;
	cvta.global.u64 	%rd2, %rd1;
	{ // callseq 0, 0
	.param .b64 param0;
	st.param.b64 	[param0], %rd2;
	.param .b64 param1;
	st.param.b64 	[param1], 0;
	.param .b32 retval0;
	call.uni (retval0), 
	vprintf, 
	(
	param0, 
	param1
	);
	ld.param.b32 	%r2, [retval0];
	} // callseq 0
$L__BB0_2:
	ret;

}


// ===== COMPILED SASS (sm_100) =====

	.target	sm_100

	.elftype	@"ET_EXEC"


//--------------------- .note.nv.tkinfo           --------------------------
	.section	.note.nv.tkinfo,"",@"SHT_NOTE"
	.sectionflags	@"SHF_NOTE_NV_TKINFO"
	.tkinfo
        /*0018*/ 	.word	0x00000002
        /*0030*/ 	.string	""
        /*0030*/ 	.string	"ptxas"
        /*0030*/ 	.string	"Cuda compilation tools, release 13.0, V13.0.88"
        /*0030*/ 	.string	"Build cuda_13.0.r13.0/compiler.36424714_0"
        /*0030*/ 	.string	"-arch sm_100 -m 64 "



//--------------------- .note.nv.cuinfo           --------------------------
	.section	.note.nv.cuinfo,"",@"SHT_NOTE"
	.sectionflags	@"SHF_NOTE_NV_CUINFO"
        /*0018*/ 	.short	0x0002
        /*001a*/ 	.short	0x0064
        /*001c*/ 	.short	0x0082
	.zero		2


//--------------------- .nv.info                  --------------------------
	.section	.nv.info,"",@"SHT_CUDA_INFO"
	.align	4


	//----- nvinfo : EIATTR_REGCOUNT
	.align		4
        /*0000*/ 	.byte	0x04, 0x2f
        /*0002*/ 	.short	(.L_2 - .L_1)
	.align		4
.L_1:
        /*0004*/ 	.word	index@(_Z8GPUhellov)
        /*0008*/ 	.word	0x00000018


	//----- nvinfo : EIATTR_FRAME_SIZE
	.align		4
.L_2:
        /*000c*/ 	.byte	0x04, 0x11
        /*000e*/ 	.short	(.L_4 - .L_3)
	.align		4
.L_3:
        /*0010*/ 	.word	index@(_Z8GPUhellov)
        /*0014*/ 	.word	0x00000000


	//----- nvinfo : EIATTR_MIN_STACK_SIZE
	.align		4
.L_4:
        /*0018*/ 	.byte	0x04, 0x12
        /*001a*/ 	.short	(.L_6 - .L_5)
	.align		4
.L_5:
        /*001c*/ 	.word	index@(_Z8GPUhellov)
        /*0020*/ 	.word	0x00000000
.L_6:


//--------------------- .nv.compat                --------------------------
	.section	.nv.compat,"",@"SHT_CUDA_COMPAT_INFO"
	.align	4
        /*0000*/ 	.byte	0x02, 0x09, 0x00, 0x00, 0x02, 0x02, 0x01, 0x00, 0x02, 0x05, 0x05, 0x00, 0x03, 0x07, 0x01, 0x01
        /*0010*/ 	.byte	0x02, 0x03, 0x00, 0x00, 0x02, 0x06, 0x01, 0x00, 0x04, 0x0b, 0x08, 0x00, 0x09, 0x00, 0x00, 0x00
        /*0020*/ 	.byte	0x00, 0x00, 0x00, 0x00


//--------------------- .nv.info._Z8GPUhellov     --------------------------
	.section	.nv.info._Z8GPUhellov,"",@"SHT_CUDA_INFO"
	.sectionflags	@""
	.align	4


	//----- nvinfo : EIATTR_CUDA_API_VERSION
	.align		4
        /*0000*/ 	.byte	0x04, 0x37
        /*0002*/ 	.short	(.L_8 - .L_7)
.L_7:
        /*0004*/ 	.word	0x00000082


	//----- nvinfo : EIATTR_SPARSE_MMA_MASK
	.align		4
.L_8:
        /*0008*/ 	.byte	0x03, 0x50
        /*000a*/ 	.short	0x0000


	//----- nvinfo : EIATTR_MAXREG_COUNT
	.align		4
        /*000c*/ 	.byte	0x03, 0x1b
        /*000e*/ 	.short	0x00ff


	//----- nvinfo : EIATTR_EXTERNS
	.align		4
        /*0010*/ 	.byte	0x04, 0x0f
        /*0012*/ 	.short	(.L_10 - .L_9)


	//   ....[0]....
	.align		4
.L_9:
        /*0014*/ 	.word	index@(vprintf)


	//----- nvinfo : EIATTR_MERCURY_ISA_VERSION
	.align		4
.L_10:
        /*0018*/ 	.byte	0x03, 0x5f
        /*001a*/ 	.short	0x0101


	//----- nvinfo : EIATTR_VRC_CTA_INIT_COUNT
	.align		4
        /*001c*/ 	.byte	0x02, 0x4a
	.zero		1
	.zero		1


	//----- nvinfo : EIATTR_SYSCALL_OFFSETS
	.align		4
        /*0020*/ 	.byte	0x04, 0x46
        /*0022*/ 	.short	(.L_12 - .L_11)


	//   ....[0]....
.L_11:
        /*0024*/ 	.word	0x000000b0


	//----- nvinfo : EIATTR_EXIT_INSTR_OFFSETS
	.align		4
.L_12:
        /*0028*/ 	.byte	0x04, 0x1c
        /*002a*/ 	.short	(.L_14 - .L_13)


	//   ....[0]....
.L_13:
        /*002c*/ 	.word	0x00000030


	//   ....[1]....
        /*0030*/ 	.word	0x000000c0


	//----- nvinfo : EIATTR_CRS_STACK_SIZE
	.align		4
.L_14:
        /*0034*/ 	.byte	0x04, 0x1e
        /*0036*/ 	.short	(.L_16 - .L_15)
.L_15:
        /*0038*/ 	.word	0x00000000


	//----- nvinfo : EIATTR_SW_WAR
	.align		4
.L_16:
        /*003c*/ 	.byte	0x04, 0x36
        /*003e*/ 	.short	(.L_18 - .L_17)
.L_17:
        /*0040*/ 	.word	0x00000008
.L_18:


//--------------------- .nv.callgraph             --------------------------
	.section	.nv.callgraph,"",@"SHT_CUDA_CALLGRAPH"
	.align	4
	.sectionentsize	8
	.align		4
        /*0000*/ 	.word	0x00000000
	.align		4
        /*0004*/ 	.word	0xffffffff
	.align		4
        /*0008*/ 	.word	index@(_Z8GPUhellov)
	.align		4
        /*000c*/ 	.word	index@(vprintf)
	.align		4
        /*0010*/ 	.word	0x00000000
	.align		4
        /*0014*/ 	.word	0xfffffffe
	.align		4
        /*0018*/ 	.word	0x00000000
	.align		4
        /*001c*/ 	.word	0xfffffffd
	.align		4
        /*0020*/ 	.word	0x00000000
	.align		4
        /*0024*/ 	.word	0xfffffffc


//--------------------- .nv.constant4             --------------------------
	.section	.nv.constant4,"a",@progbits
	.align	8
	.align		8
.nv.constant4:
        /*0000*/ 	.dword	vprintf
	.align		8
        /*0008*/ 	.dword	$str


//--------------------- .text._Z8GPUhellov        --------------------------
	.section	.text._Z8GPUhellov,"ax",@progbits
	.align	128
        .global         _Z8GPUhellov
        .type           _Z8GPUhellov,@function
        .size           _Z8GPUhellov,(.L_x_2 - _Z8GPUhellov)
        .other          _Z8GPUhellov,@"STO_CUDA_ENTRY STV_DEFAULT"
_Z8GPUhellov:
.text._Z8GPUhellov:
[----:B------:R-:W0:Y:S01]  /*0000*/  LDC R1, c[0x0][0x37c] ;  /* 0x0000df00ff017b82 */ /* 0x000e220000000800 */
[----:B------:R-:W1:Y:S02]  /*0010*/  S2R R0, SR_TID.X ;  /* 0x0000000000007919 */ /* 0x000e640000002100 */
[----:B-1----:R-:W-:-:S13]  /*0020*/  ISETP.NE.AND P0, PT, R0, 0x4, PT ;  /* 0x000000040000780c */ /* 0x002fda0003f05270 */
[----:B------:R-:W-:Y:S05]  /*0030*/  @P0 EXIT ;  /* 0x000000000000094d */ /* 0x000fea0003800000 */
[----:B------:R-:W-:Y:S01]  /*0040*/  MOV R0, 0x0 ;  /* 0x0000000000007802 */ /* 0x000fe20000000f00 */
[----:B------:R-:W1:Y:S01]  /*0050*/  LDCU.64 UR4, c[0x4][0x8] ;  /* 0x01000100ff0477ac */ /* 0x000e620008000a00 */
[----:B------:R-:W-:Y:S02]  /*0060*/  CS2R R6, SRZ ;  /* 0x0000000000067805 */ /* 0x000fe4000001ff00 */
[----:B------:R2:W3:Y:S01]  /*0070*/  LDC.64 R2, c[0x4][R0] ;  /* 0x0100000000027b82 */ /* 0x0004e20000000a00 */
[----:B-1----:R-:W-:Y:S02]  /*0080*/  IMAD.U32 R4, RZ, RZ, UR4 ;  /* 0x00000004ff047e24 */ /* 0x002fe4000f8e00ff */
[----:B--2---:R-:W-:-:S07]  /*0090*/  IMAD.U32 R5, RZ, RZ, UR5 ;  /* 0x00000005ff057e24 */ /* 0x004fce000f8e00ff */
[----:B------:R-:W-:-:S07]  /*00a0*/  LEPC R20, `(.L_x_0) ;  /* 0x000000001014794e */ /* 0x000fce0000000000 */
[----:B0--3--:R-:W-:Y:S05]  /*00b0*/  CALL.ABS.NOINC R2 ;  /* 0x0000000002007343 */ /* 0x009fea0003c00000 */
.L_x_0:
[----:B------:R-:W-:Y:S05]  /*00c0*/  EXIT ;  /* 0x000000000000794d */ /* 0x000fea0003800000 */
.L_x_1:
[----:B------:R-:W-:-:S00]  /*00d0*/  BRA `(.L_x_1) ;  /* 0xfffffffc00fc7947 */ /* 0x000fc0000383ffff */
[----:B------:R-:W-:-:S00]  /*00e0*/  NOP ;  /* 0x0000000000007918 */ /* 0x000fc00000000000 */
        /* <DEDUP_REMOVED lines=9> */
.L_x_2:


//--------------------- .nv.global.init           --------------------------
	.section	.nv.global.init,"aw",@progbits
.nv.global.init:
	.type		$str,@object
	.size		$str,(.L_0 - $str)
$str:
        /*0000*/ 	.byte	0x68, 0x65, 0x6c, 0x6c, 0x6f, 0x20, 0x66, 0x72, 0x6f, 0x6d, 0x20, 0x67, 0x70, 0x75, 0x20, 0x74
        /*0010*/ 	.byte	0x68, 0x72, 0x65, 0x61, 0x64, 0x20, 0x35, 0x0a, 0x00
.L_0:


//--------------------- .nv.shared.reserved.0     --------------------------
	.section	.nv.shared.reserved.0,"aw",@nobits
	.weak		__nv_reservedSMEM_offset_0_alias
	.size		__nv_reservedSMEM_offset_0_alias, 0, 64
	.other		__nv_reservedSMEM_offset_0_alias,@"STO_CUDA_RESERVED_SHARED STV_DEFAULT"
__nv_reservedSMEM_offset_0_alias:
	.zero		0
	.zero		64


//--------------------- .nv.constant0._Z8GPUhellov --------------------------
	.section	.nv.constant0._Z8GPUhellov,"a",@progbits
	.sectionflags	@""
	.align	4
.nv.constant0._Z8GPUhellov:
	.zero		896


//--------------------- SYMBOLS --------------------------

	.type		.nv.reservedSmem.offset0,@object
	.size		.nv.reservedSmem.offset0,0x4
	.type		vprintf,@function
